//
// Generated by NVIDIA NVVM Compiler
//
// Compiler Build ID: CL-36424714
// Cuda compilation tools, release 13.0, V13.0.88
// Based on NVVM 20.0.0
//

.version 9.0
.target sm_100
.address_size 64

	// .globl	_Z20matrixMultiplicationPKfS0_Pfiii

.visible .entry _Z20matrixMultiplicationPKfS0_Pfiii(
	.param .u64 .ptr .align 1 _Z20matrixMultiplicationPKfS0_Pfiii_param_0,
	.param .u64 .ptr .align 1 _Z20matrixMultiplicationPKfS0_Pfiii_param_1,
	.param .u64 .ptr .align 1 _Z20matrixMultiplicationPKfS0_Pfiii_param_2,
	.param .u32 _Z20matrixMultiplicationPKfS0_Pfiii_param_3,
	.param .u32 _Z20matrixMultiplicationPKfS0_Pfiii_param_4,
	.param .u32 _Z20matrixMultiplicationPKfS0_Pfiii_param_5
)
{
	.reg .pred 	%p<13>;
	.reg .b32 	%r<41>;
	.reg .b32 	%f<68>;
	.reg .b64 	%rd<53>;

	ld.param.u64 	%rd7, [_Z20matrixMultiplicationPKfS0_Pfiii_param_0];
	ld.param.u64 	%rd8, [_Z20matrixMultiplicationPKfS0_Pfiii_param_1];
	ld.param.u64 	%rd6, [_Z20matrixMultiplicationPKfS0_Pfiii_param_2];
	ld.param.u32 	%r20, [_Z20matrixMultiplicationPKfS0_Pfiii_param_3];
	ld.param.u32 	%r18, [_Z20matrixMultiplicationPKfS0_Pfiii_param_4];
	ld.param.u32 	%r19, [_Z20matrixMultiplicationPKfS0_Pfiii_param_5];
	cvta.to.global.u64 	%rd1, %rd8;
	cvta.to.global.u64 	%rd2, %rd7;
	mov.u32 	%r21, %tid.y;
	mov.u32 	%r22, %ntid.y;
	mov.u32 	%r23, %ctaid.y;
	mad.lo.s32 	%r1, %r22, %r23, %r21;
	mov.u32 	%r24, %tid.x;
	mov.u32 	%r25, %ntid.x;
	mov.u32 	%r26, %ctaid.x;
	mad.lo.s32 	%r2, %r25, %r26, %r24;
	setp.ge.s32 	%p1, %r1, %r20;
	setp.ge.s32 	%p2, %r2, %r19;
	or.pred  	%p3, %p1, %p2;
	@%p3 bra 	$L__BB0_14;
	setp.lt.s32 	%p4, %r18, 1;
	mov.f32 	%f67, 0f00000000;
	@%p4 bra 	$L__BB0_13;
	mul.lo.s32 	%r3, %r18, %r1;
	and.b32  	%r4, %r18, 7;
	setp.lt.u32 	%p5, %r18, 8;
	mov.f32 	%f67, 0f00000000;
	mov.b32 	%r39, 0;
	@%p5 bra 	$L__BB0_5;
	and.b32  	%r39, %r18, 2147483640;
	neg.s32 	%r37, %r39;
	shl.b32 	%r7, %r19, 3;
	mul.wide.u32 	%rd9, %r3, 4;
	add.s64 	%rd10, %rd9, %rd2;
	add.s64 	%rd52, %rd10, 16;
	mov.f32 	%f67, 0f00000000;
	mul.wide.s32 	%rd13, %r19, 4;
	mov.u32 	%r36, %r2;
$L__BB0_4:
	.pragma "nounroll";
	ld.global.f32 	%f17, [%rd52+-16];
	mul.wide.s32 	%rd11, %r36, 4;
	add.s64 	%rd12, %rd1, %rd11;
	ld.global.f32 	%f18, [%rd12];
	fma.rn.f32 	%f19, %f17, %f18, %f67;
	ld.global.f32 	%f20, [%rd52+-12];
	add.s64 	%rd14, %rd12, %rd13;
	ld.global.f32 	%f21, [%rd14];
	fma.rn.f32 	%f22, %f20, %f21, %f19;
	ld.global.f32 	%f23, [%rd52+-8];
	add.s64 	%rd15, %rd14, %rd13;
	ld.global.f32 	%f24, [%rd15];
	fma.rn.f32 	%f25, %f23, %f24, %f22;
	ld.global.f32 	%f26, [%rd52+-4];
	add.s64 	%rd16, %rd15, %rd13;
	ld.global.f32 	%f27, [%rd16];
	fma.rn.f32 	%f28, %f26, %f27, %f25;
	ld.global.f32 	%f29, [%rd52];
	add.s64 	%rd17, %rd16, %rd13;
	ld.global.f32 	%f30, [%rd17];
	fma.rn.f32 	%f31, %f29, %f30, %f28;
	ld.global.f32 	%f32, [%rd52+4];
	add.s64 	%rd18, %rd17, %rd13;
	ld.global.f32 	%f33, [%rd18];
	fma.rn.f32 	%f34, %f32, %f33, %f31;
	ld.global.f32 	%f35, [%rd52+8];
	add.s64 	%rd19, %rd18, %rd13;
	ld.global.f32 	%f36, [%rd19];
	fma.rn.f32 	%f37, %f35, %f36, %f34;
	ld.global.f32 	%f38, [%rd52+12];
	add.s64 	%rd20, %rd19, %rd13;
	ld.global.f32 	%f39, [%rd20];
	fma.rn.f32 	%f67, %f38, %f39, %f37;
	add.s32 	%r37, %r37, 8;
	add.s32 	%r36, %r36, %r7;
	add.s64 	%rd52, %rd52, 32;
	setp.ne.s32 	%p6, %r37, 0;
	@%p6 bra 	$L__BB0_4;
$L__BB0_5:
	setp.eq.s32 	%p7, %r4, 0;
	@%p7 bra 	$L__BB0_13;
	and.b32  	%r13, %r18, 3;
	setp.lt.u32 	%p8, %r4, 4;
	@%p8 bra 	$L__BB0_8;
	add.s32 	%r28, %r39, %r3;
	mul.wide.u32 	%rd21, %r28, 4;
	add.s64 	%rd22, %rd2, %rd21;
	ld.global.f32 	%f41, [%rd22];
	mad.lo.s32 	%r29, %r39, %r19, %r2;
	mul.wide.s32 	%rd23, %r29, 4;
	add.s64 	%rd24, %rd1, %rd23;
	ld.global.f32 	%f42, [%rd24];
	fma.rn.f32 	%f43, %f41, %f42, %f67;
	cvt.u64.u32 	%rd25, %r3;
	cvt.u64.u32 	%rd26, %r39;
	add.s64 	%rd27, %rd26, %rd25;
	shl.b64 	%rd28, %rd27, 2;
	add.s64 	%rd29, %rd2, %rd28;
	ld.global.f32 	%f44, [%rd29+4];
	mul.wide.s32 	%rd30, %r19, 4;
	add.s64 	%rd31, %rd24, %rd30;
	ld.global.f32 	%f45, [%rd31];
	fma.rn.f32 	%f46, %f44, %f45, %f43;
	ld.global.f32 	%f47, [%rd29+8];
	add.s64 	%rd32, %rd31, %rd30;
	ld.global.f32 	%f48, [%rd32];
	fma.rn.f32 	%f49, %f47, %f48, %f46;
	ld.global.f32 	%f50, [%rd29+12];
	add.s64 	%rd33, %rd32, %rd30;
	ld.global.f32 	%f51, [%rd33];
	fma.rn.f32 	%f67, %f50, %f51, %f49;
	add.s32 	%r39, %r39, 4;
$L__BB0_8:
	setp.eq.s32 	%p9, %r13, 0;
	@%p9 bra 	$L__BB0_13;
	setp.eq.s32 	%p10, %r13, 1;
	@%p10 bra 	$L__BB0_11;
	add.s32 	%r30, %r39, %r3;
	mul.wide.u32 	%rd34, %r30, 4;
	add.s64 	%rd35, %rd2, %rd34;
	ld.global.f32 	%f53, [%rd35];
	mad.lo.s32 	%r31, %r39, %r19, %r2;
	mul.wide.s32 	%rd36, %r31, 4;
	add.s64 	%rd37, %rd1, %rd36;
	ld.global.f32 	%f54, [%rd37];
	fma.rn.f32 	%f55, %f53, %f54, %f67;
	cvt.u64.u32 	%rd38, %r3;
	cvt.u64.u32 	%rd39, %r39;
	add.s64 	%rd40, %rd39, %rd38;
	shl.b64 	%rd41, %rd40, 2;
	add.s64 	%rd42, %rd2, %rd41;
	ld.global.f32 	%f56, [%rd42+4];
	mul.wide.s32 	%rd43, %r19, 4;
	add.s64 	%rd44, %rd37, %rd43;
	ld.global.f32 	%f57, [%rd44];
	fma.rn.f32 	%f67, %f56, %f57, %f55;
	add.s32 	%r39, %r39, 2;
$L__BB0_11:
	and.b32  	%r32, %r18, 1;
	setp.eq.b32 	%p11, %r32, 1;
	not.pred 	%p12, %p11;
	@%p12 bra 	$L__BB0_13;
	add.s32 	%r33, %r39, %r3;
	mul.wide.u32 	%rd45, %r33, 4;
	add.s64 	%rd46, %rd2, %rd45;
	ld.global.f32 	%f58, [%rd46];
	mad.lo.s32 	%r34, %r39, %r19, %r2;
	mul.wide.s32 	%rd47, %r34, 4;
	add.s64 	%rd48, %rd1, %rd47;
	ld.global.f32 	%f59, [%rd48];
	fma.rn.f32 	%f67, %f58, %f59, %f67;
$L__BB0_13:
	mad.lo.s32 	%r35, %r19, %r1, %r2;
	cvta.to.global.u64 	%rd49, %rd6;
	mul.wide.s32 	%rd50, %r35, 4;
	add.s64 	%rd51, %rd49, %rd50;
	st.global.f32 	[%rd51], %f67;
$L__BB0_14:
	ret;

}


// ===== COMPILED SASS (sm_100) =====

	.target	sm_100

	.elftype	@"ET_EXEC"


//--------------------- .note.nv.tkinfo           --------------------------
	.section	.note.nv.tkinfo,"",@"SHT_NOTE"
	.sectionflags	@"SHF_NOTE_NV_TKINFO"
	.tkinfo
        /*0018*/ 	.word	0x00000002
        /*0030*/ 	.string	""
        /*0030*/ 	.string	"ptxas"
        /*0030*/ 	.string	"Cuda compilation tools, release 13.0, V13.0.88"
        /*0030*/ 	.string	"Build cuda_13.0.r13.0/compiler.36424714_0"
        /*0030*/ 	.string	"-arch sm_100 -m 64 "



//--------------------- .note.nv.cuinfo           --------------------------
	.section	.note.nv.cuinfo,"",@"SHT_NOTE"
	.sectionflags	@"SHF_NOTE_NV_CUINFO"
        /*0018*/ 	.short	0x0002
        /*001a*/ 	.short	0x0064
        /*001c*/ 	.short	0x0082
	.zero		2


//--------------------- .nv.info                  --------------------------
	.section	.nv.info,"",@"SHT_CUDA_INFO"
	.align	4


	//----- nvinfo : EIATTR_REGCOUNT
	.align		4
        /*0000*/ 	.byte	0x04, 0x2f
        /*0002*/ 	.short	(.L_1 - .L_0)
	.align		4
.L_0:
        /*0004*/ 	.word	index@(_Z20matrixMultiplicationPKfS0_Pfiii)
        /*0008*/ 	.word	0x00000020


	//----- nvinfo : EIATTR_FRAME_SIZE
	.align		4
.L_1:
        /*000c*/ 	.byte	0x04, 0x11
        /*000e*/ 	.short	(.L_3 - .L_2)
	.align		4
.L_2:
        /*0010*/ 	.word	index@(_Z20matrixMultiplicationPKfS0_Pfiii)
        /*0014*/ 	.word	0x00000000


	//----- nvinfo : EIATTR_MIN_STACK_SIZE
	.align		4
.L_3:
        /*0018*/ 	.byte	0x04, 0x12
        /*001a*/ 	.short	(.L_5 - .L_4)
	.align		4
.L_4:
        /*001c*/ 	.word	index@(_Z20matrixMultiplicationPKfS0_Pfiii)
        /*0020*/ 	.word	0x00000000
.L_5:


//--------------------- .nv.compat                --------------------------
	.section	.nv.compat,"",@"SHT_CUDA_COMPAT_INFO"
	.align	4
        /*0000*/ 	.byte	0x02, 0x09, 0x00, 0x00, 0x02, 0x02, 0x01, 0x00, 0x02, 0x05, 0x05, 0x00, 0x03, 0x07, 0x01, 0x01
        /*0010*/ 	.byte	0x02, 0x03, 0x00, 0x00, 0x02, 0x06, 0x01, 0x00, 0x04, 0x0b, 0x08, 0x00, 0x09, 0x00, 0x00, 0x00
        /*0020*/ 	.byte	0x00, 0x00, 0x00, 0x00


//--------------------- .nv.info._Z20matrixMultiplicationPKfS0_Pfiii --------------------------
	.section	.nv.info._Z20matrixMultiplicationPKfS0_Pfiii,"",@"SHT_CUDA_INFO"
	.sectionflags	@""
	.align	4


	//----- nvinfo : EIATTR_CUDA_API_VERSION
	.align		4
        /*0000*/ 	.byte	0x04, 0x37
        /*0002*/ 	.short	(.L_7 - .L_6)
.L_6:
        /*0004*/ 	.word	0x00000082


	//----- nvinfo : EIATTR_KPARAM_INFO
	.align		4
.L_7:
        /*0008*/ 	.byte	0x04, 0x17
        /*000a*/ 	.short	(.L_9 - .L_8)
.L_8:
        /*000c*/ 	.word	0x00000000
        /*0010*/ 	.short	0x0005
        /*0012*/ 	.short	0x0020
        /*0014*/ 	.byte	0x00, 0xf0, 0x11, 0x00


	//----- nvinfo : EIATTR_KPARAM_INFO
	.align		4
.L_9:
        /*0018*/ 	.byte	0x04, 0x17
        /*001a*/ 	.short	(.L_11 - .L_10)
.L_10:
        /*001c*/ 	.word	0x00000000
        /*0020*/ 	.short	0x0004
        /*0022*/ 	.short	0x001c
        /*0024*/ 	.byte	0x00, 0xf0, 0x11, 0x00


	//----- nvinfo : EIATTR_KPARAM_INFO
	.align		4
.L_11:
        /*0028*/ 	.byte	0x04, 0x17
        /*002a*/ 	.short	(.L_13 - .L_12)
.L_12:
        /*002c*/ 	.word	0x00000000
        /*0030*/ 	.short	0x0003
        /*0032*/ 	.short	0x0018
        /*0034*/ 	.byte	0x00, 0xf0, 0x11, 0x00


	//----- nvinfo : EIATTR_KPARAM_INFO
	.align		4
.L_13:
        /*0038*/ 	.byte	0x04, 0x17
        /*003a*/ 	.short	(.L_15 - .L_14)
.L_14:
        /*003c*/ 	.word	0x00000000
        /*0040*/ 	.short	0x0002
        /*0042*/ 	.short	0x0010
        /*0044*/ 	.byte	0x00, 0xf5, 0x21, 0x00


	//----- nvinfo : EIATTR_KPARAM_INFO
	.align		4
.L_15:
        /*0048*/ 	.byte	0x04, 0x17
        /*004a*/ 	.short	(.L_17 - .L_16)
.L_16:
        /*004c*/ 	.word	0x00000000
        /*0050*/ 	.short	0x0001
        /*0052*/ 	.short	0x0008
        /*0054*/ 	.byte	0x00, 0xf5, 0x21, 0x00


	//----- nvinfo : EIATTR_KPARAM_INFO
	.align		4
.L_17:
        /*0058*/ 	.byte	0x04, 0x17
        /*005a*/ 	.short	(.L_19 - .L_18)
.L_18:
        /*005c*/ 	.word	0x00000000
        /*0060*/ 	.short	0x0000
        /*0062*/ 	.short	0x0000
        /*0064*/ 	.byte	0x00, 0xf5, 0x21, 0x00


	//----- nvinfo : EIATTR_SPARSE_MMA_MASK
	.align		4
.L_19:
        /*0068*/ 	.byte	0x03, 0x50
        /*006a*/ 	.short	0x0000


	//----- nvinfo : EIATTR_MAXREG_COUNT
	.align		4
        /*006c*/ 	.byte	0x03, 0x1b
        /*006e*/ 	.short	0x00ff


	//----- nvinfo : EIATTR_MERCURY_ISA_VERSION
	.align		4
        /*0070*/ 	.byte	0x03, 0x5f
        /*0072*/ 	.short	0x0101


	//----- nvinfo : EIATTR_VRC_CTA_INIT_COUNT
	.align		4
        /*0074*/ 	.byte	0x02, 0x4a
	.zero		1
	.zero		1


	//----- nvinfo : EIATTR_EXIT_INSTR_OFFSETS
	.align		4
        /*0078*/ 	.byte	0x04, 0x1c
        /*007a*/ 	.short	(.L_21 - .L_20)


	//   ....[0]....
.L_20:
        /*007c*/ 	.word	0x000000d0


	//   ....[1]....
        /*0080*/ 	.word	0x000008f0


	//----- nvinfo : EIATTR_CBANK_PARAM_SIZE
	.align		4
.L_21:
        /*0084*/ 	.byte	0x03, 0x19
        /*0086*/ 	.short	0x0024


	//----- nvinfo : EIATTR_PARAM_CBANK
	.align		4
        /*0088*/ 	.byte	0x04, 0x0a
        /*008a*/ 	.short	(.L_23 - .L_22)
	.align		4
.L_22:
        /*008c*/ 	.word	index@(.nv.constant0._Z20matrixMultiplicationPKfS0_Pfiii)
        /*0090*/ 	.short	0x0380
        /*0092*/ 	.short	0x0024


	//----- nvinfo : EIATTR_SW_WAR
	.align		4
.L_23:
        /*0094*/ 	.byte	0x04, 0x36
        /*0096*/ 	.short	(.L_25 - .L_24)
.L_24:
        /*0098*/ 	.word	0x00000008
.L_25:


//--------------------- .nv.callgraph             --------------------------
	.section	.nv.callgraph,"",@"SHT_CUDA_CALLGRAPH"
	.align	4
	.sectionentsize	8
	.align		4
        /*0000*/ 	.word	0x00000000
	.align		4
        /*0004*/ 	.word	0xffffffff
	.align		4
        /*0008*/ 	.word	0x00000000
	.align		4
        /*000c*/ 	.word	0xfffffffe
	.align		4
        /*0010*/ 	.word	0x00000000
	.align		4
        /*0014*/ 	.word	0xfffffffd
	.align		4
        /*0018*/ 	.word	0x00000000
	.align		4
        /*001c*/ 	.word	0xfffffffc


//--------------------- .text._Z20matrixMultiplicationPKfS0_Pfiii --------------------------
	.section	.text._Z20matrixMultiplicationPKfS0_Pfiii,"ax",@progbits
	.align	128
        .global         _Z20matrixMultiplicationPKfS0_Pfiii
        .type           _Z20matrixMultiplicationPKfS0_Pfiii,@function
        .size           _Z20matrixMultiplicationPKfS0_Pfiii,(.L_x_5 - _Z20matrixMultiplicationPKfS0_Pfiii)
        .other          _Z20matrixMultiplicationPKfS0_Pfiii,@"STO_CUDA_ENTRY STV_DEFAULT"
_Z20matrixMultiplicationPKfS0_Pfiii:
.text._Z20matrixMultiplicationPKfS0_Pfiii:
[----:B------:R-:W-:Y:S01]  /*0000*/  LDC R1, c[0x0][0x37c] ;  /* 0x0000df00ff017b82 */ /* 0x000fe20000000800 */
[----:B------:R-:W0:Y:S01]  /*0010*/  S2R R0, SR_TID.X ;  /* 0x0000000000007919 */ /* 0x000e220000002100 */
[----:B------:R-:W1:Y:S06]  /*0020*/  LDCU UR4, c[0x0][0x364] ;  /* 0x00006c80ff0477ac */ /* 0x000e6c0008000800 */
[----:B------:R-:W2:Y:S01]  /*0030*/  LDC R17, c[0x0][0x3a0] ;  /* 0x0000e800ff117b82 */ /* 0x000ea20000000800 */
[----:B------:R-:W0:Y:S01]  /*0040*/  S2R R5, SR_CTAID.X ;  /* 0x0000000000057919 */ /* 0x000e220000002500 */
[----:B------:R-:W0:Y:S01]  /*0050*/  LDCU UR5, c[0x0][0x360] ;  /* 0x00006c00ff0577ac */ /* 0x000e220008000800 */
[----:B------:R-:W1:Y:S01]  /*0060*/  S2R R16, SR_TID.Y ;  /* 0x0000000000107919 */ /* 0x000e620000002200 */
[----:B------:R-:W3:Y:S01]  /*0070*/  LDCU UR6, c[0x0][0x398] ;  /* 0x00007300ff0677ac */ /* 0x000ee20008000800 */
[----:B------:R-:W1:Y:S01]  /*0080*/  S2R R3, SR_CTAID.Y ;  /* 0x0000000000037919 */ /* 0x000e620000002600 */
[----:B0-----:R-:W-:-:S05]  /*0090*/  IMAD R0, R5, UR5, R0 ;  /* 0x0000000505007c24 */ /* 0x001fca000f8e0200 */
[----:B--2---:R-:W-:Y:S01]  /*00a0*/  ISETP.GE.AND P0, PT, R0, R17, PT ;  /* 0x000000110000720c */ /* 0x004fe20003f06270 */
[----:B-1----:R-:W-:-:S05]  /*00b0*/  IMAD R16, R3, UR4, R16 ;  /* 0x0000000403107c24 */ /* 0x002fca000f8e0210 */
[----:B---3--:R-:W-:-:S13]  /*00c0*/  ISETP.GE.OR P0, PT, R16, UR6, P0 ;  /* 0x0000000610007c0c */ /* 0x008fda0008706670 */
[----:B------:R-:W-:Y:S05]  /*00d0*/  @P0 EXIT ;  /* 0x000000000000094d */ /* 0x000fea0003800000 */
[----:B------:R-:W0:Y:S01]  /*00e0*/  LDC R19, c[0x0][0x39c] ;  /* 0x0000e700ff137b82 */ /* 0x000e220000000800 */
[----:B------:R-:W1:Y:S01]  /*00f0*/  LDCU.64 UR4, c[0x0][0x358] ;  /* 0x00006b00ff0477ac */ /* 0x000e620008000a00 */
[----:B------:R-:W-:Y:S01]  /*0100*/  HFMA2 R24, -RZ, RZ, 0, 0 ;  /* 0x00000000ff187431 */ /* 0x000fe200000001ff */
[----:B0-----:R-:W-:-:S13]  /*0110*/  ISETP.GE.AND P0, PT, R19, 0x1, PT ;  /* 0x000000011300780c */ /* 0x001fda0003f06270 */
[----:B-1----:R-:W-:Y:S05]  /*0120*/  @!P0 BRA `(.L_x_0) ;  /* 0x0000000400e08947 */ /* 0x002fea0003800000 */
[C---:B------:R-:W-:Y:S01]  /*0130*/  ISETP.GE.U32.AND P1, PT, R19.reuse, 0x8, PT ;  /* 0x000000081300780c */ /* 0x040fe20003f26070 */
[----:B------:R-:W-:Y:S01]  /*0140*/  IMAD R20, R16, R19, RZ ;  /* 0x0000001310147224 */ /* 0x000fe200078e02ff */
[----:B------:R-:W-:Y:S02]  /*0150*/  LOP3.LUT R27, R19, 0x7, RZ, 0xc0, !PT ;  /* 0x00000007131b7812 */ /* 0x000fe400078ec0ff */
[----:B------:R-:W-:Y:S02]  /*0160*/  MOV R24, RZ ;  /* 0x000000ff00187202 */ /* 0x000fe40000000f00 */
[----:B------:R-:W-:Y:S02]  /*0170*/  ISETP.NE.AND P0, PT, R27, RZ, PT ;  /* 0x000000ff1b00720c */ /* 0x000fe40003f05270 */
[----:B------:R-:W-:-:S05]  /*0180*/  MOV R21, RZ ;  /* 0x000000ff00157202 */ /* 0x000fca0000000f00 */
[----:B------:R-:W-:Y:S06]  /*0190*/  @!P1 BRA `(.L_x_1) ;  /* 0x0000000000c49947 */ /* 0x000fec0003800000 */
[----:B------:R-:W0:Y:S01]  /*01a0*/  LDC.64 R2, c[0x0][0x380] ;  /* 0x0000e000ff027b82 */ /* 0x000e220000000a00 */
[----:B------:R-:W-:Y:S02]  /*01b0*/  LOP3.LUT R21, R19, 0x7ffffff8, RZ, 0xc0, !PT ;  /* 0x7ffffff813157812 */ /* 0x000fe400078ec0ff */
[----:B------:R-:W-:Y:S02]  /*01c0*/  MOV R24, RZ ;  /* 0x000000ff00187202 */ /* 0x000fe40000000f00 */
[----:B------:R-:W-:Y:S02]  /*01d0*/  MOV R18, R0 ;  /* 0x0000000000127202 */ /* 0x000fe40000000f00 */
[----:B------:R-:W-:Y:S01]  /*01e0*/  IADD3 R22, PT, PT, -R21, RZ, RZ ;  /* 0x000000ff15167210 */ /* 0x000fe20007ffe1ff */
[----:B0-----:R-:W-:-:S03]  /*01f0*/  IMAD.WIDE.U32 R2, R20, 0x4, R2 ;  /* 0x0000000414027825 */ /* 0x001fc600078e0002 */
[----:B------:R-:W-:-:S04]  /*0200*/  IADD3 R4, P1, PT, R2, 0x10, RZ ;  /* 0x0000001002047810 */ /* 0x000fc80007f3e0ff */
[----:B------:R-:W-:-:S09]  /*0210*/  IADD3.X R5, PT, PT, RZ, R3, RZ, P1, !PT ;  /* 0x00000003ff057210 */ /* 0x000fd20000ffe4ff */
.L_x_2:
[----:B------:R-:W0:Y:S01]  /*0220*/  LDC.64 R14, c[0x0][0x388] ;  /* 0x0000e200ff0e7b82 */ /* 0x000e220000000a00 */
[----:B------:R-:W-:Y:S02]  /*0230*/  MOV R2, R4 ;  /* 0x0000000400027202 */ /* 0x000fe40000000f00 */
[----:B------:R-:W-:-:S05]  /*0240*/  MOV R3, R5 ;  /* 0x0000000500037202 */ /* 0x000fca0000000f00 */
[----:B------:R-:W2:Y:S04]  /*0250*/  LDG.E R25, desc[UR4][R2.64+-0x10] ;  /* 0xfffff00402197981 */ /* 0x000ea8000c1e1900 */
[----:B------:R-:W3:Y:S04]  /*0260*/  LDG.E R23, desc[UR4][R2.64+-0xc] ;  /* 0xfffff40402177981 */ /* 0x000ee8000c1e1900 */
[----:B------:R-:W4:Y:S04]  /*0270*/  LDG.E R29, desc[UR4][R2.64+-0x8] ;  /* 0xfffff804021d7981 */ /* 0x000f28000c1e1900 */
[----:B------:R-:W5:Y:S01]  /*0280*/  LDG.E R28, desc[UR4][R2.64+-0x4] ;  /* 0xfffffc04021c7981 */ /* 0x000f62000c1e1900 */
[----:B0-----:R-:W-:-:S05]  /*0290*/  IMAD.WIDE R14, R18, 0x4, R14 ;  /* 0x00000004120e7825 */ /* 0x001fca00078e020e */
[----:B------:R0:W2:Y:S01]  /*02a0*/  LDG.E R26, desc[UR4][R14.64] ;  /* 0x000000040e1a7981 */ /* 0x0000a2000c1e1900 */
[----:B------:R-:W-:-:S04]  /*02b0*/  IMAD.WIDE R12, R17, 0x4, R14 ;  /* 0x00000004110c7825 */ /* 0x000fc800078e020e */
[C---:B------:R-:W-:Y:S02]  /*02c0*/  IMAD.WIDE R4, R17.reuse, 0x4, R12 ;  /* 0x0000000411047825 */ /* 0x040fe400078e020c */
[----:B------:R-:W3:Y:S02]  /*02d0*/  LDG.E R12, desc[UR4][R12.64] ;  /* 0x000000040c0c7981 */ /* 0x000ee4000c1e1900 */
[C---:B------:R-:W-:Y:S02]  /*02e0*/  IMAD.WIDE R8, R17.reuse, 0x4, R4 ;  /* 0x0000000411087825 */ /* 0x040fe400078e0204 */
[----:B------:R-:W4:Y:S02]  /*02f0*/  LDG.E R4, desc[UR4][R4.64] ;  /* 0x0000000404047981 */ /* 0x000f24000c1e1900 */
[C---:B------:R-:W-:Y:S02]  /*0300*/  IMAD.WIDE R6, R17.reuse, 0x4, R8 ;  /* 0x0000000411067825 */ /* 0x040fe400078e0208 */
[----:B------:R-:W5:Y:S02]  /*0310*/  LDG.E R8, desc[UR4][R8.64] ;  /* 0x0000000408087981 */ /* 0x000f64000c1e1900 */
[----:B------:R-:W-:-:S02]  /*0320*/  IMAD.WIDE R10, R17, 0x4, R6 ;  /* 0x00000004110a7825 */ /* 0x000fc400078e0206 */
[----:B------:R-:W5:Y:S04]  /*0330*/  LDG.E R5, desc[UR4][R2.64] ;  /* 0x0000000402057981 */ /* 0x000f68000c1e1900 */
[----:B------:R-:W5:Y:S01]  /*0340*/  LDG.E R6, desc[UR4][R6.64] ;  /* 0x0000000406067981 */ /* 0x000f62000c1e1900 */
[----:B0-----:R-:W-:-:S03]  /*0350*/  IMAD.WIDE R14, R17, 0x4, R10 ;  /* 0x00000004110e7825 */ /* 0x001fc600078e020a */
[----:B------:R-:W5:Y:S04]  /*0360*/  LDG.E R10, desc[UR4][R10.64] ;  /* 0x000000040a0a7981 */ /* 0x000f68000c1e1900 */
[----:B------:R-:W5:Y:S04]  /*0370*/  LDG.E R13, desc[UR4][R14.64] ;  /* 0x000000040e0d7981 */ /* 0x000f68000c1e1900 */
[----:B------:R-:W5:Y:S04]  /*0380*/  LDG.E R7, desc[UR4][R2.64+0x4] ;  /* 0x0000040402077981 */ /* 0x000f68000c1e1900 */
[----:B------:R-:W5:Y:S01]  /*0390*/  LDG.E R9, desc[UR4][R2.64+0xc] ;  /* 0x00000c0402097981 */ /* 0x000f62000c1e1900 */
[----:B--2---:R-:W-:Y:S01]  /*03a0*/  FFMA R26, R25, R26, R24 ;  /* 0x0000001a191a7223 */ /* 0x004fe20000000018 */
[----:B------:R-:W-:-:S02]  /*03b0*/  IMAD.WIDE R24, R17, 0x4, R14 ;  /* 0x0000000411187825 */ /* 0x000fc400078e020e */
[----:B------:R-:W2:Y:S04]  /*03c0*/  LDG.E R14, desc[UR4][R2.64+0x8] ;  /* 0x00000804020e7981 */ /* 0x000ea8000c1e1900 */
[----:B------:R-:W2:Y:S01]  /*03d0*/  LDG.E R24, desc[UR4][R24.64] ;  /* 0x0000000418187981 */ /* 0x000ea2000c1e1900 */
[----:B---3--:R-:W-:Y:S01]  /*03e0*/  FFMA R12, R23, R12, R26 ;  /* 0x0000000c170c7223 */ /* 0x008fe2000000001a */
[----:B------:R-:W-:-:S03]  /*03f0*/  IADD3 R22, PT, PT, R22, 0x8, RZ ;  /* 0x0000000816167810 */ /* 0x000fc60007ffe0ff */
[----:B----4-:R-:W-:Y:S01]  /*0400*/  FFMA R29, R29, R4, R12 ;  /* 0x000000041d1d7223 */ /* 0x010fe2000000000c */
[----:B------:R-:W-:-:S03]  /*0410*/  ISETP.NE.AND P1, PT, R22, RZ, PT ;  /* 0x000000ff1600720c */ /* 0x000fc60003f25270 */
[----:B-----5:R-:W-:Y:S01]  /*0420*/  FFMA R8, R28, R8, R29 ;  /* 0x000000081c087223 */ /* 0x020fe2000000001d */
[----:B------:R-:W-:-:S03]  /*0430*/  IADD3 R4, P2, PT, R2, 0x20, RZ ;  /* 0x0000002002047810 */ /* 0x000fc60007f5e0ff */
[----:B------:R-:W-:Y:S01]  /*0440*/  FFMA R6, R5, R6, R8 ;  /* 0x0000000605067223 */ /* 0x000fe20000000008 */
[----:B------:R-:W-:Y:S02]  /*0450*/  IADD3.X R5, PT, PT, RZ, R3, RZ, P2, !PT ;  /* 0x00000003ff057210 */ /* 0x000fe400017fe4ff */
[----:B------:R-:W-:Y:S01]  /*0460*/  LEA R18, R17, R18, 0x3 ;  /* 0x0000001211127211 */ /* 0x000fe200078e18ff */
[----:B------:R-:W-:-:S04]  /*0470*/  FFMA R7, R7, R10, R6 ;  /* 0x0000000a07077223 */ /* 0x000fc80000000006 */
[----:B--2---:R-:W-:-:S04]  /*0480*/  FFMA R14, R14, R13, R7 ;  /* 0x0000000d0e0e7223 */ /* 0x004fc80000000007 */
[----:B------:R-:W-:Y:S01]  /*0490*/  FFMA R24, R9, R24, R14 ;  /* 0x0000001809187223 */ /* 0x000fe2000000000e */
[----:B------:R-:W-:Y:S06]  /*04a0*/  @P1 BRA `(.L_x_2) ;  /* 0xfffffffc005c1947 */ /* 0x000fec000383ffff */
.L_x_1:
[----:B------:R-:W-:Y:S05]  /*04b0*/  @!P0 BRA `(.L_x_0) ;  /* 0x0000000000fc8947 */ /* 0x000fea0003800000 */
[----:B------:R-:W-:Y:S02]  /*04c0*/  ISETP.GE.U32.AND P1, PT, R27, 0x4, PT ;  /* 0x000000041b00780c */ /* 0x000fe40003f26070 */
[----:B------:R-:W-:-:S04]  /*04d0*/  LOP3.LUT R14, R19, 0x3, RZ, 0xc0, !PT ;  /* 0x00000003130e7812 */ /* 0x000fc800078ec0ff */
[----:B------:R-:W-:-:S07]  /*04e0*/  ISETP.NE.AND P0, PT, R14, RZ, PT ;  /* 0x000000ff0e00720c */ /* 0x000fce0003f05270 */
[----:B------:R-:W-:Y:S06]  /*04f0*/  @!P1 BRA `(.L_x_3) ;  /* 0x00000000006c9947 */ /* 0x000fec0003800000 */
[----:B------:R-:W0:Y:S01]  /*0500*/  LDC.64 R4, c[0x0][0x388] ;  /* 0x0000e200ff047b82 */ /* 0x000e220000000a00 */
[----:B------:R-:W1:Y:S01]  /*0510*/  LDCU.64 UR6, c[0x0][0x380] ;  /* 0x00007000ff0677ac */ /* 0x000e620008000a00 */
[----:B------:R-:W-:Y:S01]  /*0520*/  IMAD R7, R21, R17, R0 ;  /* 0x0000001115077224 */ /* 0x000fe200078e0200 */
[CC--:B------:R-:W-:Y:S02]  /*0530*/  IADD3 R3, PT, PT, R20.reuse, R21.reuse, RZ ;  /* 0x0000001514037210 */ /* 0x0c0fe40007ffe0ff */
[----:B------:R-:W-:-:S03]  /*0540*/  IADD3 R8, P1, PT, R20, R21, RZ ;  /* 0x0000001514087210 */ /* 0x000fc60007f3e0ff */
[----:B------:R-:W2:Y:S01]  /*0550*/  LDC.64 R12, c[0x0][0x380] ;  /* 0x0000e000ff0c7b82 */ /* 0x000ea20000000a00 */
[----:B0-----:R-:W-:-:S04]  /*0560*/  IMAD.WIDE R4, R7, 0x4, R4 ;  /* 0x0000000407047825 */ /* 0x001fc800078e0204 */
[----:B------:R-:W-:Y:S02]  /*0570*/  IMAD.WIDE R6, R17, 0x4, R4 ;  /* 0x0000000411067825 */ /* 0x000fe400078e0204 */
[----:B------:R-:W3:Y:S02]  /*0580*/  LDG.E R4, desc[UR4][R4.64] ;  /* 0x0000000404047981 */ /* 0x000ee4000c1e1900 */
[----:B--2---:R-:W-:Y:S01]  /*0590*/  IMAD.WIDE.U32 R12, R3, 0x4, R12 ;  /* 0x00000004030c7825 */ /* 0x004fe200078e000c */
[----:B------:R-:W-:Y:S02]  /*05a0*/  IADD3.X R3, PT, PT, RZ, RZ, RZ, P1, !PT ;  /* 0x000000ffff037210 */ /* 0x000fe40000ffe4ff */
[----:B-1----:R-:W-:-:S03]  /*05b0*/  LEA R2, P1, R8, UR6, 0x2 ;  /* 0x0000000608027c11 */ /* 0x002fc6000f8210ff */
[----:B------:R-:W3:Y:S01]  /*05c0*/  LDG.E R13, desc[UR4][R12.64] ;  /* 0x000000040c0d7981 */ /* 0x000ee2000c1e1900 */
[----:B------:R-:W-:Y:S01]  /*05d0*/  LEA.HI.X R3, R8, UR7, R3, 0x2, P1 ;  /* 0x0000000708037c11 */ /* 0x000fe200088f1403 */
[C---:B------:R-:W-:Y:S02]  /*05e0*/  IMAD.WIDE R8, R17.reuse, 0x4, R6 ;  /* 0x0000000411087825 */ /* 0x040fe400078e0206 */
[----:B------:R-:W2:Y:S04]  /*05f0*/  LDG.E R6, desc[UR4][R6.64] ;  /* 0x0000000406067981 */ /* 0x000ea8000c1e1900 */
[----:B------:R-:W2:Y:S01]  /*0600*/  LDG.E R15, desc[UR4][R2.64+0x4] ;  /* 0x00000404020f7981 */ /* 0x000ea2000c1e1900 */
[----:B------:R-:W-:-:S03]  /*0610*/  IMAD.WIDE R10, R17, 0x4, R8 ;  /* 0x00000004110a7825 */ /* 0x000fc600078e0208 */
[----:B------:R-:W4:Y:S04]  /*0620*/  LDG.E R22, desc[UR4][R8.64] ;  /* 0x0000000408167981 */ /* 0x000f28000c1e1900 */
[----:B------:R-:W4:Y:S04]  /*0630*/  LDG.E R18, desc[UR4][R2.64+0x8] ;  /* 0x0000080402127981 */ /* 0x000f28000c1e1900 */
[----:B------:R-:W5:Y:S04]  /*0640*/  LDG.E R26, desc[UR4][R2.64+0xc] ;  /* 0x00000c04021a7981 */ /* 0x000f68000c1e1900 */
[----:B------:R-:W5:Y:S01]  /*0650*/  LDG.E R10, desc[UR4][R10.64] ;  /* 0x000000040a0a7981 */ /* 0x000f62000c1e1900 */
[----:B------:R-:W-:Y:S01]  /*0660*/  IADD3 R21, PT, PT, R21, 0x4, RZ ;  /* 0x0000000415157810 */ /* 0x000fe20007ffe0ff */
[----:B---3--:R-:W-:-:S04]  /*0670*/  FFMA R24, R13, R4, R24 ;  /* 0x000000040d187223 */ /* 0x008fc80000000018 */
[----:B--2---:R-:W-:-:S04]  /*0680*/  FFMA R15, R15, R6, R24 ;  /* 0x000000060f0f7223 */ /* 0x004fc80000000018 */
[----:B----4-:R-:W-:-:S04]  /*0690*/  FFMA R15, R18, R22, R15 ;  /* 0x00000016120f7223 */ /* 0x010fc8000000000f */
[----:B-----5:R-:W-:-:S07]  /*06a0*/  FFMA R24, R26, R10, R15 ;  /* 0x0000000a1a187223 */ /* 0x020fce000000000f */
.L_x_3:
[----:B------:R-:W-:Y:S05]  /*06b0*/  @!P0 BRA `(.L_x_0) ;  /* 0x00000000007c8947 */ /* 0x000fea0003800000 */
[----:B------:R-:W-:Y:S01]  /*06c0*/  ISETP.NE.AND P1, PT, R14, 0x1, PT ;  /* 0x000000010e00780c */ /* 0x000fe20003f25270 */
[----:B------:R-:W0:Y:S01]  /*06d0*/  LDC.64 R10, c[0x0][0x380] ;  /* 0x0000e000ff0a7b82 */ /* 0x000e220000000a00 */
[----:B------:R-:W-:-:S04]  /*06e0*/  LOP3.LUT R19, R19, 0x1, RZ, 0xc0, !PT ;  /* 0x0000000113137812 */ /* 0x000fc800078ec0ff */
[----:B------:R-:W-:-:S03]  /*06f0*/  ISETP.NE.U32.AND P0, PT, R19, 0x1, PT ;  /* 0x000000011300780c */ /* 0x000fc60003f05070 */
[----:B------:R-:W1:Y:S04]  /*0700*/  LDC.64 R8, c[0x0][0x388] ;  /* 0x0000e200ff087b82 */ /* 0x000e680000000a00 */
[CC--:B------:R-:W-:Y:S02]  /*0710*/  @P1 IADD3 R13, PT, PT, R20.reuse, R21.reuse, RZ ;  /* 0x00000015140d1210 */ /* 0x0c0fe40007ffe0ff */
[----:B------:R-:W-:Y:S02]  /*0720*/  @P1 IADD3 R12, P2, PT, R20, R21, RZ ;  /* 0x00000015140c1210 */ /* 0x000fe40007f5e0ff */
[----:B------:R-:W2:Y:S02]  /*0730*/  @P1 LDC.64 R2, c[0x0][0x380] ;  /* 0x0000e000ff021b82 */ /* 0x000ea40000000a00 */
[----:B------:R-:W-:-:S06]  /*0740*/  @P1 IADD3.X R14, PT, PT, RZ, RZ, RZ, P2, !PT ;  /* 0x000000ffff0e1210 */ /* 0x000fcc00017fe4ff */
[----:B------:R-:W3:Y:S01]  /*0750*/  LDC.64 R4, c[0x0][0x380] ;  /* 0x0000e000ff047b82 */ /* 0x000ee20000000a00 */
[----:B0-----:R-:W-:-:S04]  /*0760*/  @P1 IMAD.WIDE.U32 R10, R13, 0x4, R10 ;  /* 0x000000040d0a1825 */ /* 0x001fc800078e000a */
[C---:B------:R-:W-:Y:S01]  /*0770*/  @P1 IMAD R13, R21.reuse, R17, R0 ;  /* 0x00000011150d1224 */ /* 0x040fe200078e0200 */
[----:B------:R-:W-:Y:S01]  /*0780*/  @P1 IADD3 R21, PT, PT, R21, 0x2, RZ ;  /* 0x0000000215151810 */ /* 0x000fe20007ffe0ff */
[----:B------:R-:W4:Y:S01]  /*0790*/  @P1 LDG.E R11, desc[UR4][R10.64] ;  /* 0x000000040a0b1981 */ /* 0x000f22000c1e1900 */
[----:B------:R-:W0:Y:S01]  /*07a0*/  LDC.64 R6, c[0x0][0x388] ;  /* 0x0000e200ff067b82 */ /* 0x000e220000000a00 */
[----:B-1----:R-:W-:Y:S01]  /*07b0*/  @P1 IMAD.WIDE R8, R13, 0x4, R8 ;  /* 0x000000040d081825 */ /* 0x002fe200078e0208 */
[----:B------:R-:W-:Y:S02]  /*07c0*/  @!P0 IADD3 R15, PT, PT, R20, R21, RZ ;  /* 0x00000015140f8210 */ /* 0x000fe40007ffe0ff */
[----:B--2---:R-:W-:Y:S01]  /*07d0*/  @P1 LEA R2, P2, R12, R2, 0x2 ;  /* 0x000000020c021211 */ /* 0x004fe200078410ff */
[----:B------:R-:W-:-:S03]  /*07e0*/  @!P0 IMAD R21, R21, R17, R0 ;  /* 0x0000001115158224 */ /* 0x000fc600078e0200 */
[----:B------:R-:W-:Y:S01]  /*07f0*/  @P1 LEA.HI.X R3, R12, R3, R14, 0x2, P2 ;  /* 0x000000030c031211 */ /* 0x000fe200010f140e */
[----:B------:R-:W-:Y:S01]  /*0800*/  @P1 IMAD.WIDE R12, R17, 0x4, R8 ;  /* 0x00000004110c1825 */ /* 0x000fe200078e0208 */
[----:B------:R-:W4:Y:S03]  /*0810*/  @P1 LDG.E R14, desc[UR4][R8.64] ;  /* 0x00000004080e1981 */ /* 0x000f26000c1e1900 */
[----:B---3--:R-:W-:Y:S01]  /*0820*/  @!P0 IMAD.WIDE.U32 R4, R15, 0x4, R4 ;  /* 0x000000040f048825 */ /* 0x008fe200078e0004 */
[----:B------:R-:W2:Y:S04]  /*0830*/  @P1 LDG.E R2, desc[UR4][R2.64+0x4] ;  /* 0x0000040402021981 */ /* 0x000ea8000c1e1900 */
[----:B------:R-:W2:Y:S01]  /*0840*/  @P1 LDG.E R12, desc[UR4][R12.64] ;  /* 0x000000040c0c1981 */ /* 0x000ea2000c1e1900 */
[----:B0-----:R-:W-:-:S03]  /*0850*/  @!P0 IMAD.WIDE R6, R21, 0x4, R6 ;  /* 0x0000000415068825 */ /* 0x001fc600078e0206 */
[----:B------:R-:W3:Y:S04]  /*0860*/  @!P0 LDG.E R5, desc[UR4][R4.64] ;  /* 0x0000000404058981 */ /* 0x000ee8000c1e1900 */
[----:B------:R-:W3:Y:S01]  /*0870*/  @!P0 LDG.E R6, desc[UR4][R6.64] ;  /* 0x0000000406068981 */ /* 0x000ee2000c1e1900 */
[----:B----4-:R-:W-:-:S04]  /*0880*/  @P1 FFMA R11, R11, R14, R24 ;  /* 0x0000000e0b0b1223 */ /* 0x010fc80000000018 */
[----:B--2---:R-:W-:-:S04]  /*0890*/  @P1 FFMA R24, R2, R12, R11 ;  /* 0x0000000c02181223 */ /* 0x004fc8000000000b */
[----:B---3--:R-:W-:-:S07]  /*08a0*/  @!P0 FFMA R24, R5, R6, R24 ;  /* 0x0000000605188223 */ /* 0x008fce0000000018 */
.L_x_0:
[----:B------:R-:W0:Y:S01]  /*08b0*/  LDC.64 R2, c[0x0][0x390] ;  /* 0x0000e400ff027b82 */ /* 0x000e220000000a00 */
[----:B------:R-:W-:-:S04]  /*08c0*/  IMAD R17, R16, R17, R0 ;  /* 0x0000001110117224 */ /* 0x000fc800078e0200 */
[----:B0-----:R-:W-:-:S05]  /*08d0*/  IMAD.WIDE R2, R17, 0x4, R2 ;  /* 0x0000000411027825 */ /* 0x001fca00078e0202 */
[----:B------:R-:W-:Y:S01]  /*08e0*/  STG.E desc[UR4][R2.64], R24 ;  /* 0x0000001802007986 */ /* 0x000fe2000c101904 */
[----:B------:R-:W-:Y:S05]  /*08f0*/  EXIT ;  /* 0x000000000000794d */ /* 0x000fea0003800000 */
.L_x_4:
[----:B------:R-:W-:-:S00]  /*0900*/  BRA `(.L_x_4) ;  /* 0xfffffffc00fc7947 */ /* 0x000fc0000383ffff */
[----:B------:R-:W-:-:S00]  /*0910*/  NOP ;  /* 0x0000000000007918 */ /* 0x000fc00000000000 */
        /* <DEDUP_REMOVED lines=14> */
.L_x_5:


//--------------------- .nv.shared.reserved.0     --------------------------
	.section	.nv.shared.reserved.0,"aw",@nobits
	.weak		__nv_reservedSMEM_offset_0_alias
	.size		__nv_reservedSMEM_offset_0_alias, 0, 64
	.other		__nv_reservedSMEM_offset_0_alias,@"STO_CUDA_RESERVED_SHARED STV_DEFAULT"
__nv_reservedSMEM_offset_0_alias:
	.zero		0
	.zero		64


//--------------------- .nv.constant0._Z20matrixMultiplicationPKfS0_Pfiii --------------------------
	.section	.nv.constant0._Z20matrixMultiplicationPKfS0_Pfiii,"a",@progbits
	.sectionflags	@""
	.align	4
.nv.constant0._Z20matrixMultiplicationPKfS0_Pfiii:
	.zero		932


//--------------------- SYMBOLS --------------------------

	.type		.nv.reservedSmem.offset0,@object
	.size		.nv.reservedSmem.offset0,0x4
